	.headerflags	@"EF_CUDA_TEXMODE_UNIFIED EF_CUDA_64BIT_ADDRESS EF_CUDA_SM86 EF_CUDA_VIRTUAL_SM(EF_CUDA_SM86)"
	.elftype	@"ET_EXEC"


//--------------------- .nv.info                  --------------------------
	.section	.nv.info,"",@"SHT_CUDA_INFO"
	.align	4


	//----- nvinfo : EIATTR_REGCOUNT
	.align		4
        /*0000*/ 	.byte	0x04, 0x2f
        /*0002*/ 	.short	(.L_1 - .L_0)
	.align		4
.L_0:
        /*0004*/ 	.word	index@(debug_timer_globaltimer_kernel)
        /*0008*/ 	.word	0x00000010


	//----- nvinfo : EIATTR_MIN_STACK_SIZE
	.align		4
.L_1:
        /*000c*/ 	.byte	0x04, 0x12
        /*000e*/ 	.short	(.L_3 - .L_2)
	.align		4
.L_2:
        /*0010*/ 	.word	index@(debug_timer_globaltimer_kernel)
        /*0014*/ 	.word	0x00000000


	//----- nvinfo : EIATTR_FRAME_SIZE
	.align		4
.L_3:
        /*0018*/ 	.byte	0x04, 0x11
        /*001a*/ 	.short	(.L_5 - .L_4)
	.align		4
.L_4:
        /*001c*/ 	.word	index@(debug_timer_globaltimer_kernel)
        /*0020*/ 	.word	0x00000000


	//----- nvinfo : EIATTR_MIN_STACK_SIZE
	.align		4
.L_5:
        /*0024*/ 	.byte	0x04, 0x12
        /*0026*/ 	.short	(.L_7 - .L_6)
	.align		4
.L_6:
        /*0028*/ 	.word	index@(debug_timer_globaltimer_kernel)
        /*002c*/ 	.word	0x00000000
.L_7:


//--------------------- .nv.info.debug_timer_globaltimer_kernel --------------------------
	.section	.nv.info.debug_timer_globaltimer_kernel,"",@"SHT_CUDA_INFO"
	.sectionflags	@""
	.align	4


	//----- nvinfo : EIATTR_CUDA_API_VERSION
	.align		4
        /*0000*/ 	.byte	0x04, 0x37
        /*0002*/ 	.short	(.L_9 - .L_8)
.L_8:
        /*0004*/ 	.word	0x0000007c


	//----- nvinfo : EIATTR_SW2861232_WAR
	.align		4
.L_9:
        /*0008*/ 	.byte	0x01, 0x35
	.zero		2


	//----- nvinfo : EIATTR_PARAM_CBANK
	.align		4
        /*000c*/ 	.byte	0x04, 0x0a
        /*000e*/ 	.short	(.L_11 - .L_10)
	.align		4
.L_10:
        /*0010*/ 	.word	index@(.nv.constant0.debug_timer_globaltimer_kernel)
        /*0014*/ 	.short	0x0160
        /*0016*/ 	.short	0x0020


	//----- nvinfo : EIATTR_CBANK_PARAM_SIZE
	.align		4
.L_11:
        /*0018*/ 	.byte	0x03, 0x19
        /*001a*/ 	.short	0x0020


	//----- nvinfo : EIATTR_KPARAM_INFO
	.align		4
        /*001c*/ 	.byte	0x04, 0x17
        /*001e*/ 	.short	(.L_13 - .L_12)
.L_12:
        /*0020*/ 	.word	0x00000000
        /*0024*/ 	.short	0x0003
        /*0026*/ 	.short	0x0018
        /*0028*/ 	.byte	0x00, 0xf0, 0x21, 0x00


	//----- nvinfo : EIATTR_KPARAM_INFO
	.align		4
.L_13:
        /*002c*/ 	.byte	0x04, 0x17
        /*002e*/ 	.short	(.L_15 - .L_14)
.L_14:
        /*0030*/ 	.word	0x00000000
        /*0034*/ 	.short	0x0002
        /*0036*/ 	.short	0x0010
        /*0038*/ 	.byte	0x00, 0xf0, 0x21, 0x00


	//----- nvinfo : EIATTR_KPARAM_INFO
	.align		4
.L_15:
        /*003c*/ 	.byte	0x04, 0x17
        /*003e*/ 	.short	(.L_17 - .L_16)
.L_16:
        /*0040*/ 	.word	0x00000000
        /*0044*/ 	.short	0x0001
        /*0046*/ 	.short	0x0008
        /*0048*/ 	.byte	0x00, 0xf0, 0x21, 0x00


	//----- nvinfo : EIATTR_KPARAM_INFO
	.align		4
.L_17:
        /*004c*/ 	.byte	0x04, 0x17
        /*004e*/ 	.short	(.L_19 - .L_18)
.L_18:
        /*0050*/ 	.word	0x00000000
        /*0054*/ 	.short	0x0000
        /*0056*/ 	.short	0x0000
        /*0058*/ 	.byte	0x00, 0xf0, 0x21, 0x00


	//----- nvinfo : EIATTR_MAXREG_COUNT
	.align		4
.L_19:
        /*005c*/ 	.byte	0x03, 0x1b
        /*005e*/ 	.short	0x00ff


	//----- nvinfo : EIATTR_EXIT_INSTR_OFFSETS
	.align		4
        /*0060*/ 	.byte	0x04, 0x1c
        /*0062*/ 	.short	(.L_21 - .L_20)


	//   ....[0]....
.L_20:
        /*0064*/ 	.word	0x000044f0


	//   ....[1]....
        /*0068*/ 	.word	0x00004510


	//----- nvinfo : EIATTR_MAX_THREADS
	.align		4
.L_21:
        /*006c*/ 	.byte	0x04, 0x05
        /*006e*/ 	.short	(.L_23 - .L_22)
.L_22:
        /*0070*/ 	.word	0x00000020
        /*0074*/ 	.word	0x00000001
        /*0078*/ 	.word	0x00000001


	//----- nvinfo : EIATTR_CRS_STACK_SIZE
	.align		4
.L_23:
        /*007c*/ 	.byte	0x04, 0x1e
        /*007e*/ 	.short	(.L_25 - .L_24)
.L_24:
        /*0080*/ 	.word	0x00000000
.L_25:


//--------------------- .nv.callgraph             --------------------------
	.section	.nv.callgraph,"",@"SHT_CUDA_CALLGRAPH"
	.align	4
	.sectionentsize	8
	.align		4
        /*0000*/ 	.word	0x00000000
	.align		4
        /*0004*/ 	.word	0xffffffff
	.align		4
        /*0008*/ 	.word	0x00000000
	.align		4
        /*000c*/ 	.word	0xfffffffe
	.align		4
        /*0010*/ 	.word	0x00000000
	.align		4
        /*0014*/ 	.word	0xfffffffd
	.align		4
        /*0018*/ 	.word	0x00000000
	.align		4
        /*001c*/ 	.word	0xfffffffc


//--------------------- .nv.rel.action            --------------------------
	.section	.nv.rel.action,"",@"SHT_CUDA_RELOCINFO"
	.align	8
	.sectionentsize	8
        /*0000*/ 	.byte	0x73, 0x00, 0x00, 0x00, 0x00, 0x00, 0x00, 0x00, 0x00, 0x00, 0x00, 0x11, 0x25, 0x00, 0x05, 0x36


//--------------------- .nv.constant0.debug_timer_globaltimer_kernel --------------------------
	.section	.nv.constant0.debug_timer_globaltimer_kernel,"a",@progbits
	.sectionflags	@""
	.align	4
.nv.constant0.debug_timer_globaltimer_kernel:
	.zero		384


//--------------------- .text.debug_timer_globaltimer_kernel --------------------------
	.section	.text.debug_timer_globaltimer_kernel,"ax",@progbits
	.sectioninfo	@"SHI_REGISTERS=16"
	.align	128
        .global         debug_timer_globaltimer_kernel
        .type           debug_timer_globaltimer_kernel,@function
        .size           debug_timer_globaltimer_kernel,(.L_x_3 - debug_timer_globaltimer_kernel)
        .other          debug_timer_globaltimer_kernel,@"STO_CUDA_ENTRY STV_DEFAULT"
debug_timer_globaltimer_kernel:
.text.debug_timer_globaltimer_kernel:
[----:B------:R-:W-:Y:S02]  /*0000*/  IMAD.MOV.U32 R1, RZ, RZ, c[0x0][0x28] ;  /* 0x00000a00ff017624 */ /* 0x000fe400078e00ff */
[----:B------:R-:W0:Y:S01]  /*0010*/  S2R R0, SR_TID.X ;  /* 0x0000000000007919 */ /* 0x000e220000002100 */
[----:B------:R-:W-:-:S03]  /*0020*/  ULDC.64 UR4, c[0x0][0x118] ;  /* 0x0000460000047ab9 */ /* 0x000fc60000000a00 */
[----:B------:R-:W1:Y:S01]  /*0030*/  S2R R3, SR_CTAID.X ;  /* 0x0000000000037919 */ /* 0x000e620000002500 */
[----:B0-----:R-:W-:-:S05]  /*0040*/  LOP3.LUT R0, R0, 0x1f, RZ, 0xc0, !PT ;  /* 0x0000001f00007812 */ /* 0x001fca00078ec0ff */
[----:B-1----:R-:W-:-:S05]  /*0050*/  IMAD R0, R3, 0x20, R0 ;  /* 0x0000002003007824 */ /* 0x002fca00078e0200 */
[----:B------:R-:W-:-:S06]  /*0060*/  ISETP.GE.AND P2, PT, R0, 0x20, PT ;  /* 0x000000200000780c */ /* 0x000fcc0003f46270 */
[----:B------:R-:W-:-:S07]  /*0070*/  CS2R R2, SR_GLOBALTIMERLO ;  /* 0x0000000000027805 */ /* 0x000fce0000015200 */
[----:B------:R-:W-:-:S06]  /*0080*/  CS2R R4, SR_GLOBALTIMERLO ;  /* 0x0000000000047805 */ /* 0x000fcc0000015200 */
[----:B------:R-:W-:-:S04]  /*0090*/  IADD3 R6, P0, -R2, R4, RZ ;  /* 0x0000000402067210 */ /* 0x000fc80007f1e1ff */
[----:B------:R-:W-:Y:S01]  /*00a0*/  ISETP.LT.U32.AND P1, PT, R6, -0x1, PT ;  /* 0xffffffff0600780c */ /* 0x000fe20003f21070 */
[----:B------:R-:W-:Y:S01]  /*00b0*/  IMAD.X R7, R5, 0x1, ~R3, P0 ;  /* 0x0000000105077824 */ /* 0x000fe200000e0e03 */
[----:B------:R-:W-:-:S04]  /*00c0*/  ISETP.NE.U32.AND P0, PT, R4, R2, PT ;  /* 0x000000020400720c */ /* 0x000fc80003f05070 */
[----:B------:R-:W-:Y:S02]  /*00d0*/  ISETP.LT.U32.AND.EX P1, PT, R7, 0x7fffffff, PT, P1 ;  /* 0x7fffffff0700780c */ /* 0x000fe40003f21110 */
[----:B------:R-:W-:Y:S02]  /*00e0*/  ISETP.NE.AND.EX P0, PT, R5, R3, PT, P0 ;  /* 0x000000030500720c */ /* 0x000fe40003f05300 */
[----:B------:R-:W-:Y:S02]  /*00f0*/  SEL R2, R6, 0xffffffff, P1 ;  /* 0xffffffff06027807 */ /* 0x000fe40000800000 */
[----:B------:R-:W-:Y:S02]  /*0100*/  SEL R3, R7, 0x7fffffff, P1 ;  /* 0x7fffffff07037807 */ /* 0x000fe40000800000 */
[----:B------:R-:W-:Y:S02]  /*0110*/  SEL R2, R2, 0xffffffff, P0 ;  /* 0xffffffff02027807 */ /* 0x000fe40000000000 */
[----:B------:R-:W-:-:S02]  /*0120*/  SEL R3, R3, 0x7fffffff, P0 ;  /* 0x7fffffff03037807 */ /* 0x000fc40000000000 */
[----:B------:R-:W-:-:S06]  /*0130*/  CS2R R6, SR_GLOBALTIMERLO ;  /* 0x0000000000067805 */ /* 0x000fcc0000015200 */
[----:B------:R-:W-:Y:S02]  /*0140*/  ISETP.NE.U32.AND P0, PT, R6, R4, PT ;  /* 0x000000040600720c */ /* 0x000fe40003f05070 */
[----:B------:R-:W-:-:S02]  /*0150*/  IADD3 R9, P1, -R4, R6, RZ ;  /* 0x0000000604097210 */ /* 0x000fc40007f3e1ff */
[----:B------:R-:W-:-:S03]  /*0160*/  ISETP.NE.AND.EX P0, PT, R7, R5, PT, P0 ;  /* 0x000000050700720c */ /* 0x000fc60003f05300 */
[----:B------:R-:W-:Y:S01]  /*0170*/  IMAD.X R4, R7, 0x1, ~R5, P1 ;  /* 0x0000000107047824 */ /* 0x000fe200008e0e05 */
[----:B------:R-:W-:-:S04]  /*0180*/  ISETP.LT.U32.AND P1, PT, R9, R2, PT ;  /* 0x000000020900720c */ /* 0x000fc80003f21070 */
[----:B------:R-:W-:-:S05]  /*0190*/  ISETP.LT.U32.AND.EX P1, PT, R4, R3, PT, P1 ;  /* 0x000000030400720c */ /* 0x000fca0003f21110 */
[----:B------:R-:W-:Y:S02]  /*01a0*/  @P0 SEL R2, R9, R2, P1 ;  /* 0x0000000209020207 */ /* 0x000fe40000800000 */
[----:B------:R-:W-:Y:S02]  /*01b0*/  @P0 SEL R3, R4, R3, P1 ;  /* 0x0000000304030207 */ /* 0x000fe40000800000 */
[----:B------:R-:W-:-:S06]  /*01c0*/  CS2R R4, SR_GLOBALTIMERLO ;  /* 0x0000000000047805 */ /* 0x000fcc0000015200 */
[----:B------:R-:W-:Y:S02]  /*01d0*/  ISETP.NE.U32.AND P0, PT, R4, R6, PT ;  /* 0x000000060400720c */ /* 0x000fe40003f05070 */
[----:B------:R-:W-:Y:S02]  /*01e0*/  IADD3 R9, P1, -R6, R4, RZ ;  /* 0x0000000406097210 */ /* 0x000fe40007f3e1ff */
        /* <DEDUP_REMOVED lines=547> */
[----:B------:R-:W-:Y:S01]  /*2420*/  ISETP.NE.U32.AND P0, PT, R6, R4, PT ;  /* 0x000000040600720c */ /* 0x000fe20003f05070 */
[----:B------:R-:W-:Y:S01]  /*2430*/  BSSY B0, `(.L_x_0) ;  /* 0x0000010000007945 */ /* 0x000fe20003800000 */
[----:B------:R-:W-:Y:S01]  /*2440*/  IADD3 R9, P1, -R4, R6, RZ ;  /* 0x0000000604097210 */ /* 0x000fe20007f3e1ff */
[----:B------:R-:W-:Y:S01]  /*2450*/  IMAD.MOV.U32 R6, RZ, RZ, RZ ;  /* 0x000000ffff067224 */ /* 0x000fe200078e00ff */
[----:B------:R-:W-:-:S03]  /*2460*/  ISETP.NE.AND.EX P0, PT, R7, R5, PT, P0 ;  /* 0x000000050700720c */ /* 0x000fc60003f05300 */
[----:B------:R-:W-:Y:S01]  /*2470*/  IMAD.X R4, R7, 0x1, ~R5, P1 ;  /* 0x0000000107047824 */ /* 0x000fe200008e0e05 */
[----:B------:R-:W-:Y:S01]  /*2480*/  ISETP.LT.U32.AND P1, PT, R9, R2, PT ;  /* 0x000000020900720c */ /* 0x000fe20003f21070 */
[----:B------:R-:W-:-:S03]  /*2490*/  IMAD.MOV.U32 R7, RZ, RZ, 0x8 ;  /* 0x00000008ff077424 */ /* 0x000fc600078e00ff */
[----:B------:R-:W-:-:S05]  /*24a0*/  ISETP.LT.U32.AND.EX P1, PT, R4, R3, PT, P1 ;  /* 0x000000030400720c */ /* 0x000fca0003f21110 */
[----:B------:R-:W-:Y:S01]  /*24b0*/  @P0 SEL R3, R4, R3, P1 ;  /* 0x0000000304030207 */ /* 0x000fe20000800000 */
[----:B------:R-:W-:Y:S01]  /*24c0*/  IMAD.WIDE R4, R0, R7, c[0x0][0x178] ;  /* 0x00005e0000047625 */ /* 0x000fe200078e0207 */
[----:B------:R-:W-:-:S03]  /*24d0*/  @P0 SEL R2, R9, R2, P1 ;  /* 0x0000000209020207 */ /* 0x000fc60000800000 */
[----:B------:R-:W-:Y:S02]  /*24e0*/  IMAD.MOV.U32 R9, RZ, RZ, 0x4 ;  /* 0x00000004ff097424 */ /* 0x000fe400078e00ff */
[----:B------:R0:W-:Y:S02]  /*24f0*/  @!P2 STG.E.64 [R4.64], R2 ;  /* 0x000000020400a986 */ /* 0x0001e4000c101b04 */
[----:B0-----:R-:W-:Y:S01]  /*2500*/  IMAD.WIDE R2, R0, R9, c[0x0][0x160] ;  /* 0x0000580000027625 */ /* 0x001fe200078e0209 */
[----:B------:R-:W-:Y:S05]  /*2510*/  @P2 BRA `(.L_x_1) ;  /* 0x0000001000002947 */ /* 0x000fea0003800000 */
[----:B------:R0:W5:Y:S02]  /*2520*/  LDG.E R6, [R2.64] ;  /* 0x0000000402067981 */ /* 0x000164000c1e1900 */
.L_x_1:
[----:B------:R-:W-:Y:S05]  /*2530*/  BSYNC B0 ;  /* 0x0000000000007941 */ /* 0x000fea0003800000 */
.L_x_0:
[----:B-----5:R-:W-:Y:S02]  /*2540*/  SEL R6, R6, RZ, !P2 ;  /* 0x000000ff06067207 */ /* 0x020fe40005000000 */
[----:B------:R-:W-:-:S05]  /*2550*/  CS2R R4, SR_GLOBALTIMERLO ;  /* 0x0000000000047805 */ /* 0x000fca0000015200 */
[----:B------:R-:W-:-:S05]  /*2560*/  IADD3 R6, P0, R6, 0x7, RZ ;  /* 0x0000000706067810 */ /* 0x000fca0007f1e0ff */
[----:B------:R-:W-:-:S05]  /*2570*/  IMAD.X R6, RZ, RZ, R6, P0 ;  /* 0x000000ffff067224 */ /* 0x000fca00000e0606 */
        /* <DEDUP_REMOVED lines=497> */
[----:B------:R-:W-:Y:S02]  /*4490*/  IMAD.X R13, RZ, RZ, R6, P0 ;  /* 0x000000ffff0d7224 */ /* 0x000fe400000e0606 */
[----:B------:R-:W-:-:S06]  /*44a0*/  CS2R R10, SR_GLOBALTIMERLO ;  /* 0x00000000000a7805 */ /* 0x000fcc0000015200 */
[CC--:B------:R-:W-:Y:S01]  /*44b0*/  IMAD.WIDE R8, R0.reuse, R7.reuse, c[0x0][0x168] ;  /* 0x00005a0000087625 */ /* 0x0c0fe200078e0207 */
[----:B------:R1:W-:Y:S03]  /*44c0*/  @!P2 STG.E [R2.64], R13 ;  /* 0x0000000d0200a986 */ /* 0x0003e6000c101904 */
[----:B------:R-:W-:Y:S01]  /*44d0*/  IMAD.WIDE R6, R0, R7, c[0x0][0x170] ;  /* 0x00005c0000067625 */ /* 0x000fe200078e0207 */
[----:B------:R1:W-:Y:S01]  /*44e0*/  @!P2 STG.E.64 [R8.64], R4 ;  /* 0x000000040800a986 */ /* 0x0003e2000c101b04 */
[----:B------:R-:W-:Y:S05]  /*44f0*/  @P2 EXIT ;  /* 0x000000000000294d */ /* 0x000fea0003800000 */
[----:B------:R-:W-:Y:S01]  /*4500*/  STG.E.64 [R6.64], R10 ;  /* 0x0000000a06007986 */ /* 0x000fe2000c101b04 */
[----:B------:R-:W-:Y:S05]  /*4510*/  EXIT ;  /* 0x000000000000794d */ /* 0x000fea0003800000 */
.L_x_2:
[----:B------:R-:W-:-:S00]  /*4520*/  BRA `(.L_x_2) ;  /* 0xfffffff000007947 */ /* 0x000fc0000383ffff */
[----:B------:R-:W-:-:S00]  /*4530*/  NOP ;  /* 0x0000000000007918 */ /* 0x000fc00000000000 */
        /* <DEDUP_REMOVED lines=12> */
.L_x_3:
